//
// Generated by NVIDIA NVVM Compiler
//
// Compiler Build ID: CL-36424714
// Cuda compilation tools, release 13.0, V13.0.88
// Based on NVVM 20.0.0
//

.version 9.0
.target sm_100
.address_size 64

	// .globl	_Z10uniformAddPiS_iii
// _ZZ10uniformAddPiS_iiiE3uni has been demoted

.visible .entry _Z10uniformAddPiS_iii(
	.param .u64 .ptr .align 1 _Z10uniformAddPiS_iii_param_0,
	.param .u64 .ptr .align 1 _Z10uniformAddPiS_iii_param_1,
	.param .u32 _Z10uniformAddPiS_iii_param_2,
	.param .u32 _Z10uniformAddPiS_iii_param_3,
	.param .u32 _Z10uniformAddPiS_iii_param_4
)
{
	.reg .pred 	%p<3>;
	.reg .b32 	%r<24>;
	.reg .b64 	%rd<11>;
	// demoted variable
	.shared .align 4 .u32 _ZZ10uniformAddPiS_iiiE3uni;
	ld.param.u64 	%rd1, [_Z10uniformAddPiS_iii_param_0];
	ld.param.u64 	%rd2, [_Z10uniformAddPiS_iii_param_1];
	ld.param.u32 	%r2, [_Z10uniformAddPiS_iii_param_2];
	ld.param.u32 	%r3, [_Z10uniformAddPiS_iii_param_3];
	ld.param.u32 	%r4, [_Z10uniformAddPiS_iii_param_4];
	mov.u32 	%r1, %tid.x;
	setp.ne.s32 	%p1, %r1, 0;
	@%p1 bra 	$L__BB0_2;
	cvta.to.global.u64 	%rd3, %rd2;
	mov.u32 	%r5, %ctaid.x;
	add.s32 	%r6, %r3, %r5;
	mul.wide.u32 	%rd4, %r6, 4;
	add.s64 	%rd5, %rd3, %rd4;
	ld.global.u32 	%r7, [%rd5];
	st.shared.u32 	[_ZZ10uniformAddPiS_iiiE3uni], %r7;
$L__BB0_2:
	cvta.to.global.u64 	%rd6, %rd1;
	mov.u32 	%r8, %ctaid.x;
	mov.u32 	%r9, %ntid.x;
	shl.b32 	%r10, %r8, 8;
	shr.s32 	%r11, %r10, 8;
	mul.lo.s32 	%r12, %r9, %r11;
	shl.b32 	%r13, %r12, 1;
	add.s32 	%r14, %r13, %r1;
	add.s32 	%r15, %r14, %r4;
	bar.sync 	0;
	ld.shared.u32 	%r16, [_ZZ10uniformAddPiS_iiiE3uni];
	mul.wide.u32 	%rd7, %r15, 4;
	add.s64 	%rd8, %rd6, %rd7;
	ld.global.u32 	%r17, [%rd8];
	add.s32 	%r18, %r17, %r16;
	st.global.u32 	[%rd8], %r18;
	add.s32 	%r19, %r1, %r9;
	setp.lt.u32 	%p2, %r19, %r2;
	selp.b32 	%r20, %r16, 0, %p2;
	add.s32 	%r21, %r15, %r9;
	mul.wide.u32 	%rd9, %r21, 4;
	add.s64 	%rd10, %rd6, %rd9;
	ld.global.u32 	%r22, [%rd10];
	add.s32 	%r23, %r22, %r20;
	st.global.u32 	[%rd10], %r23;
	ret;

}


// ===== COMPILED SASS (sm_100) =====

	.target	sm_100

	.elftype	@"ET_EXEC"


//--------------------- .note.nv.tkinfo           --------------------------
	.section	.note.nv.tkinfo,"",@"SHT_NOTE"
	.sectionflags	@"SHF_NOTE_NV_TKINFO"
	.tkinfo
        /*0018*/ 	.word	0x00000002
        /*0030*/ 	.string	""
        /*0030*/ 	.string	"ptxas"
        /*0030*/ 	.string	"Cuda compilation tools, release 13.0, V13.0.88"
        /*0030*/ 	.string	"Build cuda_13.0.r13.0/compiler.36424714_0"
        /*0030*/ 	.string	"-arch sm_100 -m 64 "



//--------------------- .note.nv.cuinfo           --------------------------
	.section	.note.nv.cuinfo,"",@"SHT_NOTE"
	.sectionflags	@"SHF_NOTE_NV_CUINFO"
        /*0018*/ 	.short	0x0002
        /*001a*/ 	.short	0x0064
        /*001c*/ 	.short	0x0082
	.zero		2


//--------------------- .nv.info                  --------------------------
	.section	.nv.info,"",@"SHT_CUDA_INFO"
	.align	4


	//----- nvinfo : EIATTR_REGCOUNT
	.align		4
        /*0000*/ 	.byte	0x04, 0x2f
        /*0002*/ 	.short	(.L_1 - .L_0)
	.align		4
.L_0:
        /*0004*/ 	.word	index@(_Z10uniformAddPiS_iii)
        /*0008*/ 	.word	0x00000010


	//----- nvinfo : EIATTR_FRAME_SIZE
	.align		4
.L_1:
        /*000c*/ 	.byte	0x04, 0x11
        /*000e*/ 	.short	(.L_3 - .L_2)
	.align		4
.L_2:
        /*0010*/ 	.word	index@(_Z10uniformAddPiS_iii)
        /*0014*/ 	.word	0x00000000


	//----- nvinfo : EIATTR_MIN_STACK_SIZE
	.align		4
.L_3:
        /*0018*/ 	.byte	0x04, 0x12
        /*001a*/ 	.short	(.L_5 - .L_4)
	.align		4
.L_4:
        /*001c*/ 	.word	index@(_Z10uniformAddPiS_iii)
        /*0020*/ 	.word	0x00000000
.L_5:


//--------------------- .nv.compat                --------------------------
	.section	.nv.compat,"",@"SHT_CUDA_COMPAT_INFO"
	.align	4
        /*0000*/ 	.byte	0x02, 0x09, 0x00, 0x00, 0x02, 0x02, 0x01, 0x00, 0x02, 0x05, 0x05, 0x00, 0x03, 0x07, 0x01, 0x01
        /*0010*/ 	.byte	0x02, 0x03, 0x00, 0x00, 0x02, 0x06, 0x01, 0x00, 0x04, 0x0b, 0x08, 0x00, 0x09, 0x00, 0x00, 0x00
        /*0020*/ 	.byte	0x00, 0x00, 0x00, 0x00


//--------------------- .nv.info._Z10uniformAddPiS_iii --------------------------
	.section	.nv.info._Z10uniformAddPiS_iii,"",@"SHT_CUDA_INFO"
	.sectionflags	@""
	.align	4


	//----- nvinfo : EIATTR_CUDA_API_VERSION
	.align		4
        /*0000*/ 	.byte	0x04, 0x37
        /*0002*/ 	.short	(.L_7 - .L_6)
.L_6:
        /*0004*/ 	.word	0x00000082


	//----- nvinfo : EIATTR_KPARAM_INFO
	.align		4
.L_7:
        /*0008*/ 	.byte	0x04, 0x17
        /*000a*/ 	.short	(.L_9 - .L_8)
.L_8:
        /*000c*/ 	.word	0x00000000
        /*0010*/ 	.short	0x0004
        /*0012*/ 	.short	0x0018
        /*0014*/ 	.byte	0x00, 0xf0, 0x11, 0x00


	//----- nvinfo : EIATTR_KPARAM_INFO
	.align		4
.L_9:
        /*0018*/ 	.byte	0x04, 0x17
        /*001a*/ 	.short	(.L_11 - .L_10)
.L_10:
        /*001c*/ 	.word	0x00000000
        /*0020*/ 	.short	0x0003
        /*0022*/ 	.short	0x0014
        /*0024*/ 	.byte	0x00, 0xf0, 0x11, 0x00


	//----- nvinfo : EIATTR_KPARAM_INFO
	.align		4
.L_11:
        /*0028*/ 	.byte	0x04, 0x17
        /*002a*/ 	.short	(.L_13 - .L_12)
.L_12:
        /*002c*/ 	.word	0x00000000
        /*0030*/ 	.short	0x0002
        /*0032*/ 	.short	0x0010
        /*0034*/ 	.byte	0x00, 0xf0, 0x11, 0x00


	//----- nvinfo : EIATTR_KPARAM_INFO
	.align		4
.L_13:
        /*0038*/ 	.byte	0x04, 0x17
        /*003a*/ 	.short	(.L_15 - .L_14)
.L_14:
        /*003c*/ 	.word	0x00000000
        /*0040*/ 	.short	0x0001
        /*0042*/ 	.short	0x0008
        /*0044*/ 	.byte	0x00, 0xf5, 0x21, 0x00


	//----- nvinfo : EIATTR_KPARAM_INFO
	.align		4
.L_15:
        /*0048*/ 	.byte	0x04, 0x17
        /*004a*/ 	.short	(.L_17 - .L_16)
.L_16:
        /*004c*/ 	.word	0x00000000
        /*0050*/ 	.short	0x0000
        /*0052*/ 	.short	0x0000
        /*0054*/ 	.byte	0x00, 0xf5, 0x21, 0x00


	//----- nvinfo : EIATTR_SPARSE_MMA_MASK
	.align		4
.L_17:
        /*0058*/ 	.byte	0x03, 0x50
        /*005a*/ 	.short	0x0000


	//----- nvinfo : EIATTR_MAXREG_COUNT
	.align		4
        /*005c*/ 	.byte	0x03, 0x1b
        /*005e*/ 	.short	0x00ff


	//----- nvinfo : EIATTR_NUM_BARRIERS
	.align		4
        /*0060*/ 	.byte	0x02, 0x4c
        /*0062*/ 	.byte	0x01
	.zero		1


	//----- nvinfo : EIATTR_MERCURY_ISA_VERSION
	.align		4
        /*0064*/ 	.byte	0x03, 0x5f
        /*0066*/ 	.short	0x0101


	//----- nvinfo : EIATTR_VRC_CTA_INIT_COUNT
	.align		4
        /*0068*/ 	.byte	0x02, 0x4a
	.zero		1
	.zero		1


	//----- nvinfo : EIATTR_EXIT_INSTR_OFFSETS
	.align		4
        /*006c*/ 	.byte	0x04, 0x1c
        /*006e*/ 	.short	(.L_19 - .L_18)


	//   ....[0]....
.L_18:
        /*0070*/ 	.word	0x00000250


	//----- nvinfo : EIATTR_CBANK_PARAM_SIZE
	.align		4
.L_19:
        /*0074*/ 	.byte	0x03, 0x19
        /*0076*/ 	.short	0x001c


	//----- nvinfo : EIATTR_PARAM_CBANK
	.align		4
        /*0078*/ 	.byte	0x04, 0x0a
        /*007a*/ 	.short	(.L_21 - .L_20)
	.align		4
.L_20:
        /*007c*/ 	.word	index@(.nv.constant0._Z10uniformAddPiS_iii)
        /*0080*/ 	.short	0x0380
        /*0082*/ 	.short	0x001c


	//----- nvinfo : EIATTR_SW_WAR
	.align		4
.L_21:
        /*0084*/ 	.byte	0x04, 0x36
        /*0086*/ 	.short	(.L_23 - .L_22)
.L_22:
        /*0088*/ 	.word	0x00000008
.L_23:


//--------------------- .nv.callgraph             --------------------------
	.section	.nv.callgraph,"",@"SHT_CUDA_CALLGRAPH"
	.align	4
	.sectionentsize	8
	.align		4
        /*0000*/ 	.word	0x00000000
	.align		4
        /*0004*/ 	.word	0xffffffff
	.align		4
        /*0008*/ 	.word	0x00000000
	.align		4
        /*000c*/ 	.word	0xfffffffe
	.align		4
        /*0010*/ 	.word	0x00000000
	.align		4
        /*0014*/ 	.word	0xfffffffd
	.align		4
        /*0018*/ 	.word	0x00000000
	.align		4
        /*001c*/ 	.word	0xfffffffc


//--------------------- .text._Z10uniformAddPiS_iii --------------------------
	.section	.text._Z10uniformAddPiS_iii,"ax",@progbits
	.align	128
        .global         _Z10uniformAddPiS_iii
        .type           _Z10uniformAddPiS_iii,@function
        .size           _Z10uniformAddPiS_iii,(.L_x_1 - _Z10uniformAddPiS_iii)
        .other          _Z10uniformAddPiS_iii,@"STO_CUDA_ENTRY STV_DEFAULT"
_Z10uniformAddPiS_iii:
.text._Z10uniformAddPiS_iii:
[----:B------:R-:W-:Y:S01]  /*0000*/  LDC R1, c[0x0][0x37c] ;  /* 0x0000df00ff017b82 */ /* 0x000fe20000000800 */
[----:B------:R-:W0:Y:S07]  /*0010*/  S2R R13, SR_TID.X ;  /* 0x00000000000d7919 */ /* 0x000e2e0000002100 */
[----:B------:R-:W1:Y:S01]  /*0020*/  S2UR UR4, SR_CTAID.X ;  /* 0x00000000000479c3 */ /* 0x000e620000002500 */
[----:B------:R-:W2:Y:S01]  /*0030*/  LDCU.64 UR6, c[0x0][0x358] ;  /* 0x00006b00ff0677ac */ /* 0x000ea20008000a00 */
[----:B------:R-:W3:Y:S01]  /*0040*/  LDCU UR8, c[0x0][0x398] ;  /* 0x00007300ff0877ac */ /* 0x000ee20008000800 */
[----:B0-----:R-:W-:-:S13]  /*0050*/  ISETP.NE.AND P0, PT, R13, RZ, PT ;  /* 0x000000ff0d00720c */ /* 0x001fda0003f05270 */
[----:B------:R-:W1:Y:S08]  /*0060*/  @!P0 LDC R5, c[0x0][0x394] ;  /* 0x0000e500ff058b82 */ /* 0x000e700000000800 */
[----:B------:R-:W0:Y:S01]  /*0070*/  @!P0 LDC.64 R2, c[0x0][0x388] ;  /* 0x0000e200ff028b82 */ /* 0x000e220000000a00 */
[----:B-1----:R-:W-:-:S05]  /*0080*/  @!P0 IADD3 R5, PT, PT, R5, UR4, RZ ;  /* 0x0000000405058c10 */ /* 0x002fca000fffe0ff */
[----:B0-----:R-:W-:Y:S02]  /*0090*/  @!P0 IMAD.WIDE.U32 R2, R5, 0x4, R2 ;  /* 0x0000000405028825 */ /* 0x001fe400078e0002 */
[----:B------:R-:W0:Y:S03]  /*00a0*/  LDC R8, c[0x0][0x360] ;  /* 0x0000d800ff087b82 */ /* 0x000e260000000800 */
[----:B--2---:R1:W2:Y:S01]  /*00b0*/  @!P0 LDG.E R0, desc[UR6][R2.64] ;  /* 0x0000000602008981 */ /* 0x0042a2000c1e1900 */
[----:B------:R-:W-:-:S04]  /*00c0*/  USHF.L.U32 UR4, UR4, 0x8, URZ ;  /* 0x0000000804047899 */ /* 0x000fc800080006ff */
[----:B------:R-:W4:Y:S01]  /*00d0*/  S2UR UR5, SR_CgaCtaId ;  /* 0x00000000000579c3 */ /* 0x000f220000008800 */
[----:B------:R-:W-:-:S07]  /*00e0*/  USHF.R.S32.HI UR4, URZ, 0x8, UR4 ;  /* 0x00000008ff047899 */ /* 0x000fce0008011404 */
[----:B------:R-:W1:Y:S01]  /*00f0*/  LDC.64 R4, c[0x0][0x380] ;  /* 0x0000e000ff047b82 */ /* 0x000e620000000a00 */
[----:B0-----:R-:W-:Y:S01]  /*0100*/  IMAD R6, R8, UR4, RZ ;  /* 0x0000000408067c24 */ /* 0x001fe2000f8e02ff */
[----:B------:R-:W-:-:S04]  /*0110*/  UMOV UR4, 0x400 ;  /* 0x0000040000047882 */ /* 0x000fc80000000000 */
[----:B------:R-:W-:Y:S01]  /*0120*/  LEA R6, R6, R13, 0x1 ;  /* 0x0000000d06067211 */ /* 0x000fe200078e08ff */
[----:B----4-:R-:W-:-:S04]  /*0130*/  ULEA UR4, UR5, UR4, 0x18 ;  /* 0x0000000405047291 */ /* 0x010fc8000f8ec0ff */
[----:B---3--:R-:W-:-:S04]  /*0140*/  VIADD R7, R6, UR8 ;  /* 0x0000000806077c36 */ /* 0x008fc80008000000 */
[C---:B-1----:R-:W-:Y:S01]  /*0150*/  IMAD.WIDE.U32 R2, R7.reuse, 0x4, R4 ;  /* 0x0000000407027825 */ /* 0x042fe200078e0004 */
[----:B--2---:R-:W-:Y:S01]  /*0160*/  @!P0 STS [UR4], R0 ;  /* 0x00000000ff008988 */ /* 0x004fe20008000804 */
[----:B------:R-:W-:Y:S06]  /*0170*/  BAR.SYNC.DEFER_BLOCKING 0x0 ;  /* 0x0000000000007b1d */ /* 0x000fec0000010000 */
[----:B------:R-:W2:Y:S01]  /*0180*/  LDG.E R9, desc[UR6][R2.64] ;  /* 0x0000000602097981 */ /* 0x000ea2000c1e1900 */
[----:B------:R-:W-:-:S03]  /*0190*/  IADD3 R7, PT, PT, R7, R8, RZ ;  /* 0x0000000807077210 */ /* 0x000fc60007ffe0ff */
[----:B------:R-:W2:Y:S01]  /*01a0*/  LDS R6, [UR4] ;  /* 0x00000004ff067984 */ /* 0x000ea20008000800 */
[----:B------:R-:W0:Y:S01]  /*01b0*/  LDCU UR4, c[0x0][0x390] ;  /* 0x00007200ff0477ac */ /* 0x000e220008000800 */
[----:B------:R-:W-:Y:S01]  /*01c0*/  IMAD.WIDE.U32 R4, R7, 0x4, R4 ;  /* 0x0000000407047825 */ /* 0x000fe200078e0004 */
[----:B------:R-:W-:-:S03]  /*01d0*/  IADD3 R7, PT, PT, R13, R8, RZ ;  /* 0x000000080d077210 */ /* 0x000fc60007ffe0ff */
[----:B--2---:R-:W-:-:S05]  /*01e0*/  IMAD.IADD R9, R6, 0x1, R9 ;  /* 0x0000000106097824 */ /* 0x004fca00078e0209 */
[----:B------:R-:W-:Y:S04]  /*01f0*/  STG.E desc[UR6][R2.64], R9 ;  /* 0x0000000902007986 */ /* 0x000fe8000c101906 */
[----:B------:R-:W2:Y:S01]  /*0200*/  LDG.E R11, desc[UR6][R4.64] ;  /* 0x00000006040b7981 */ /* 0x000ea2000c1e1900 */
[----:B0-----:R-:W-:-:S04]  /*0210*/  ISETP.GE.U32.AND P0, PT, R7, UR4, PT ;  /* 0x0000000407007c0c */ /* 0x001fc8000bf06070 */
[----:B------:R-:W-:-:S05]  /*0220*/  SEL R6, R6, RZ, !P0 ;  /* 0x000000ff06067207 */ /* 0x000fca0004000000 */
[----:B--2---:R-:W-:-:S05]  /*0230*/  IMAD.IADD R11, R6, 0x1, R11 ;  /* 0x00000001060b7824 */ /* 0x004fca00078e020b */
[----:B------:R-:W-:Y:S01]  /*0240*/  STG.E desc[UR6][R4.64], R11 ;  /* 0x0000000b04007986 */ /* 0x000fe2000c101906 */
[----:B------:R-:W-:Y:S05]  /*0250*/  EXIT ;  /* 0x000000000000794d */ /* 0x000fea0003800000 */
.L_x_0:
[----:B------:R-:W-:-:S00]  /*0260*/  BRA `(.L_x_0) ;  /* 0xfffffffc00fc7947 */ /* 0x000fc0000383ffff */
[----:B------:R-:W-:-:S00]  /*0270*/  NOP ;  /* 0x0000000000007918 */ /* 0x000fc00000000000 */
        /* <DEDUP_REMOVED lines=8> */
.L_x_1:


//--------------------- .nv.shared._Z10uniformAddPiS_iii --------------------------
	.section	.nv.shared._Z10uniformAddPiS_iii,"aw",@nobits
	.sectionflags	@""
	.align	4
.nv.shared._Z10uniformAddPiS_iii:
	.zero		1028


//--------------------- .nv.shared.reserved.0     --------------------------
	.section	.nv.shared.reserved.0,"aw",@nobits
	.weak		__nv_reservedSMEM_offset_0_alias
	.size		__nv_reservedSMEM_offset_0_alias, 0, 64
	.other		__nv_reservedSMEM_offset_0_alias,@"STO_CUDA_RESERVED_SHARED STV_DEFAULT"
__nv_reservedSMEM_offset_0_alias:
	.zero		0
	.zero		64


//--------------------- .nv.constant0._Z10uniformAddPiS_iii --------------------------
	.section	.nv.constant0._Z10uniformAddPiS_iii,"a",@progbits
	.sectionflags	@""
	.align	4
.nv.constant0._Z10uniformAddPiS_iii:
	.zero		924


//--------------------- SYMBOLS --------------------------

	.type		.nv.reservedSmem.offset0,@object
	.size		.nv.reservedSmem.offset0,0x4
	.type		.nv.reservedSmem.cap,@object
	.size		.nv.reservedSmem.cap,0x4
